	.headerflags	@"EF_CUDA_TEXMODE_UNIFIED EF_CUDA_64BIT_ADDRESS EF_CUDA_ACCELERATORS EF_CUDA_SM90 EF_CUDA_VIRTUAL_SM(EF_CUDA_SM90)"
	.elftype	@"ET_EXEC"


//--------------------- .nv.info                  --------------------------
	.section	.nv.info,"",@"SHT_CUDA_INFO"
	.align	4


	//----- nvinfo : EIATTR_REGCOUNT
	.align		4
        /*0000*/ 	.byte	0x04, 0x2f
        /*0002*/ 	.short	(.L_1 - .L_0)
	.align		4
.L_0:
        /*0004*/ 	.word	index@(triton_poi_fused_mul_0)
        /*0008*/ 	.word	0x0000000c


	//----- nvinfo : EIATTR_MIN_STACK_SIZE
	.align		4
.L_1:
        /*000c*/ 	.byte	0x04, 0x12
        /*000e*/ 	.short	(.L_3 - .L_2)
	.align		4
.L_2:
        /*0010*/ 	.word	index@(triton_poi_fused_mul_0)
        /*0014*/ 	.word	0x00000000


	//----- nvinfo : EIATTR_FRAME_SIZE
	.align		4
.L_3:
        /*0018*/ 	.byte	0x04, 0x11
        /*001a*/ 	.short	(.L_5 - .L_4)
	.align		4
.L_4:
        /*001c*/ 	.word	index@(triton_poi_fused_mul_0)
        /*0020*/ 	.word	0x00000000


	//----- nvinfo : EIATTR_MIN_STACK_SIZE
	.align		4
.L_5:
        /*0024*/ 	.byte	0x04, 0x12
        /*0026*/ 	.short	(.L_7 - .L_6)
	.align		4
.L_6:
        /*0028*/ 	.word	index@(triton_poi_fused_mul_0)
        /*002c*/ 	.word	0x00000000
.L_7:


//--------------------- .nv.info.triton_poi_fused_mul_0 --------------------------
	.section	.nv.info.triton_poi_fused_mul_0,"",@"SHT_CUDA_INFO"
	.sectionflags	@""
	.align	4


	//----- nvinfo : EIATTR_CUDA_API_VERSION
	.align		4
        /*0000*/ 	.byte	0x04, 0x37
        /*0002*/ 	.short	(.L_9 - .L_8)
.L_8:
        /*0004*/ 	.word	0x0000007c


	//----- nvinfo : EIATTR_KPARAM_INFO
	.align		4
.L_9:
        /*0008*/ 	.byte	0x04, 0x17
        /*000a*/ 	.short	(.L_11 - .L_10)
.L_10:
        /*000c*/ 	.word	0x00000000
        /*0010*/ 	.short	0x0002
        /*0012*/ 	.short	0x0010
        /*0014*/ 	.byte	0x00, 0xf0, 0x11, 0x00


	//----- nvinfo : EIATTR_KPARAM_INFO
	.align		4
.L_11:
        /*0018*/ 	.byte	0x04, 0x17
        /*001a*/ 	.short	(.L_13 - .L_12)
.L_12:
        /*001c*/ 	.word	0x00000000
        /*0020*/ 	.short	0x0001
        /*0022*/ 	.short	0x0008
        /*0024*/ 	.byte	0x00, 0xf4, 0x21, 0x00


	//----- nvinfo : EIATTR_KPARAM_INFO
	.align		4
.L_13:
        /*0028*/ 	.byte	0x04, 0x17
        /*002a*/ 	.short	(.L_15 - .L_14)
.L_14:
        /*002c*/ 	.word	0x00000000
        /*0030*/ 	.short	0x0000
        /*0032*/ 	.short	0x0000
        /*0034*/ 	.byte	0x00, 0xf4, 0x21, 0x00


	//----- nvinfo : EIATTR_SPARSE_MMA_MASK
	.align		4
.L_15:
        /*0038*/ 	.byte	0x03, 0x50
        /*003a*/ 	.short	0x0000


	//----- nvinfo : EIATTR_MAXREG_COUNT
	.align		4
        /*003c*/ 	.byte	0x03, 0x1b
        /*003e*/ 	.short	0x00ff


	//----- nvinfo : EIATTR_EXIT_INSTR_OFFSETS
	.align		4
        /*0040*/ 	.byte	0x04, 0x1c
        /*0042*/ 	.short	(.L_17 - .L_16)


	//   ....[0]....
.L_16:
        /*0044*/ 	.word	0x00000170


	//   ....[1]....
        /*0048*/ 	.word	0x00000190


	//----- nvinfo : EIATTR_REQNTID
	.align		4
.L_17:
        /*004c*/ 	.byte	0x04, 0x10
        /*004e*/ 	.short	(.L_19 - .L_18)
.L_18:
        /*0050*/ 	.word	0x00000020
        /*0054*/ 	.word	0x00000001
        /*0058*/ 	.word	0x00000001


	//----- nvinfo : EIATTR_CBANK_PARAM_SIZE
	.align		4
.L_19:
        /*005c*/ 	.byte	0x03, 0x19
        /*005e*/ 	.short	0x0014


	//----- nvinfo : EIATTR_PARAM_CBANK
	.align		4
        /*0060*/ 	.byte	0x04, 0x0a
        /*0062*/ 	.short	(.L_21 - .L_20)
	.align		4
.L_20:
        /*0064*/ 	.word	index@(.nv.constant0.triton_poi_fused_mul_0)
        /*0068*/ 	.short	0x0210
        /*006a*/ 	.short	0x0014


	//----- nvinfo : EIATTR_SW_WAR
	.align		4
.L_21:
        /*006c*/ 	.byte	0x04, 0x36
        /*006e*/ 	.short	(.L_23 - .L_22)
.L_22:
        /*0070*/ 	.word	0x00000008
.L_23:


//--------------------- .nv.callgraph             --------------------------
	.section	.nv.callgraph,"",@"SHT_CUDA_CALLGRAPH"
	.align	4
	.sectionentsize	8
	.align		4
        /*0000*/ 	.word	0x00000000
	.align		4
        /*0004*/ 	.word	0xffffffff
	.align		4
        /*0008*/ 	.word	0x00000000
	.align		4
        /*000c*/ 	.word	0xfffffffe
	.align		4
        /*0010*/ 	.word	0x00000000
	.align		4
        /*0014*/ 	.word	0xfffffffd
	.align		4
        /*0018*/ 	.word	0x00000000
	.align		4
        /*001c*/ 	.word	0xfffffffc


//--------------------- .text.triton_poi_fused_mul_0 --------------------------
	.section	.text.triton_poi_fused_mul_0,"ax",@progbits
	.align	128
        .global         triton_poi_fused_mul_0
        .type           triton_poi_fused_mul_0,@function
        .size           triton_poi_fused_mul_0,(.L_x_1 - triton_poi_fused_mul_0)
        .other          triton_poi_fused_mul_0,@"STO_CUDA_ENTRY STV_DEFAULT"
triton_poi_fused_mul_0:
.text.triton_poi_fused_mul_0:
[----:B------:R-:W0:Y:S02]  /*0000*/  LDC R1, c[0x0][0x28] ;  /* 0x00000a00ff017b82 */ /* 0x000e240000000800 */
[----:B------:R-:W1:Y:S01]  /*0010*/  S2R R0, SR_TID.X ;  /* 0x0000000000007919 */ /* 0x000e620000002100 */
[----:B------:R-:W2:Y:S01]  /*0020*/  LDC.64 R2, c[0x0][0x210] ;  /* 0x00008400ff027b82 */ /* 0x000ea20000000a00 */
[----:B------:R-:W-:Y:S01]  /*0030*/  ULDC.64 UR4, c[0x0][0x208] ;  /* 0x0000820000047ab9 */ /* 0x000fe20000000a00 */
[----:B------:R-:W3:Y:S06]  /*0040*/  S2R R7, SR_CTAID.X ;  /* 0x0000000000077919 */ /* 0x000eec0000002500 */
[----:B------:R-:W4:Y:S01]  /*0050*/  LDC.64 R4, c[0x0][0x218] ;  /* 0x00008600ff047b82 */ /* 0x000f220000000a00 */
[----:B-1----:R-:W-:Y:S01]  /*0060*/  IMAD.SHL.U32 R0, R0, 0x2, RZ ;  /* 0x0000000200007824 */ /* 0x002fe200078e00ff */
[----:B---3--:R-:W-:-:S04]  /*0070*/  SHF.R.S32.HI R6, RZ, 0x19, R7 ;  /* 0x00000019ff067819 */ /* 0x008fc80000011407 */
[----:B------:R-:W-:-:S05]  /*0080*/  LOP3.LUT R0, R0, 0x3e, RZ, 0xc0, !PT ;  /* 0x0000003e00007812 */ /* 0x000fca00078ec0ff */
[----:B------:R-:W-:Y:S01]  /*0090*/  IMAD R7, R7, 0x40, R0 ;  /* 0x0000004007077824 */ /* 0x000fe200078e0200 */
[----:B------:R-:W-:-:S03]  /*00a0*/  SGXT R0, R6, 0x1 ;  /* 0x000000010600781a */ /* 0x000fc60000000200 */
[C---:B--2---:R-:W-:Y:S01]  /*00b0*/  IMAD.WIDE R2, R7.reuse, 0x4, R2 ;  /* 0x0000000407027825 */ /* 0x044fe200078e0202 */
[----:B------:R-:W-:Y:S02]  /*00c0*/  LEA.HI R0, R0, R7, RZ, 0x2 ;  /* 0x0000000700007211 */ /* 0x000fe400078f10ff */
[----:B------:R-:W-:Y:S02]  /*00d0*/  ISETP.GE.AND P0, PT, R7, 0x40, PT ;  /* 0x000000400700780c */ /* 0x000fe40003f06270 */
[----:B------:R-:W-:-:S05]  /*00e0*/  LOP3.LUT R0, R0, 0xfffffffc, RZ, 0xc0, !PT ;  /* 0xfffffffc00007812 */ /* 0x000fca00078ec0ff */
[----:B------:R-:W-:Y:S01]  /*00f0*/  IMAD.IADD R9, R7, 0x1, -R0 ;  /* 0x0000000107097824 */ /* 0x000fe200078e0a00 */
[----:B------:R-:W-:-:S03]  /*0100*/  CS2R R6, SRZ ;  /* 0x0000000000067805 */ /* 0x000fc6000001ff00 */
[----:B----4-:R-:W-:Y:S01]  /*0110*/  IMAD.WIDE R4, R9, 0x4, R4 ;  /* 0x0000000409047825 */ /* 0x010fe200078e0204 */
[----:B------:R-:W-:Y:S02]  /*0120*/  CS2R R8, SRZ ;  /* 0x0000000000087805 */ /* 0x000fe4000001ff00 */
[----:B------:R-:W2:Y:S04]  /*0130*/  @!P0 LDG.E.64 R6, desc[UR4][R2.64] ;  /* 0x0000000402068981 */ /* 0x000ea8000c1e1b00 */
[----:B------:R-:W2:Y:S02]  /*0140*/  @!P0 LDG.E.EL.64 R8, desc[UR4][R4.64] ;  /* 0x0000000404088981 */ /* 0x000ea4000c2e1b00 */
[----:B--2---:R-:W-:Y:S01]  /*0150*/  FADD R6, R8, R6 ;  /* 0x0000000608067221 */ /* 0x004fe20000000000 */
[----:B------:R-:W-:Y:S01]  /*0160*/  FADD R7, R9, R7 ;  /* 0x0000000709077221 */ /* 0x000fe20000000000 */
[----:B------:R-:W-:Y:S06]  /*0170*/  @P0 EXIT ;  /* 0x000000000000094d */ /* 0x000fec0003800000 */
[----:B------:R-:W-:Y:S01]  /*0180*/  STG.E.64 desc[UR4][R2.64], R6 ;  /* 0x0000000602007986 */ /* 0x000fe2000c101b04 */
[----:B------:R-:W-:Y:S05]  /*0190*/  EXIT ;  /* 0x000000000000794d */ /* 0x000fea0003800000 */
.L_x_0:
[----:B------:R-:W-:-:S00]  /*01a0*/  BRA `(.L_x_0) ;  /* 0xfffffffc00fc7947 */ /* 0x000fc0000383ffff */
[----:B------:R-:W-:-:S00]  /*01b0*/  NOP ;  /* 0x0000000000007918 */ /* 0x000fc00000000000 */
        /* <DEDUP_REMOVED lines=12> */
.L_x_1:


//--------------------- .nv.constant0.triton_poi_fused_mul_0 --------------------------
	.section	.nv.constant0.triton_poi_fused_mul_0,"a",@progbits
	.sectionflags	@""
	.align	4
.nv.constant0.triton_poi_fused_mul_0:
	.zero		548
